//
// Generated by NVIDIA NVVM Compiler
//
// Compiler Build ID: CL-36424714
// Cuda compilation tools, release 13.0, V13.0.88
// Based on NVVM 20.0.0
//

.version 9.0
.target sm_100
.address_size 64

	// .globl	_Z10vector_addPiS_S_i

.visible .entry _Z10vector_addPiS_S_i(
	.param .u64 .ptr .align 1 _Z10vector_addPiS_S_i_param_0,
	.param .u64 .ptr .align 1 _Z10vector_addPiS_S_i_param_1,
	.param .u64 .ptr .align 1 _Z10vector_addPiS_S_i_param_2,
	.param .u32 _Z10vector_addPiS_S_i_param_3
)
{
	.reg .pred 	%p<2>;
	.reg .b32 	%r<9>;
	.reg .b64 	%rd<11>;

	ld.param.u64 	%rd1, [_Z10vector_addPiS_S_i_param_0];
	ld.param.u64 	%rd2, [_Z10vector_addPiS_S_i_param_1];
	ld.param.u64 	%rd3, [_Z10vector_addPiS_S_i_param_2];
	ld.param.u32 	%r2, [_Z10vector_addPiS_S_i_param_3];
	mov.u32 	%r3, %ctaid.x;
	mov.u32 	%r4, %ntid.x;
	mov.u32 	%r5, %tid.x;
	mad.lo.s32 	%r1, %r3, %r4, %r5;
	setp.ge.s32 	%p1, %r1, %r2;
	@%p1 bra 	$L__BB0_2;
	cvta.to.global.u64 	%rd4, %rd1;
	cvta.to.global.u64 	%rd5, %rd2;
	cvta.to.global.u64 	%rd6, %rd3;
	mul.wide.s32 	%rd7, %r1, 4;
	add.s64 	%rd8, %rd4, %rd7;
	ld.global.nc.u32 	%r6, [%rd8];
	add.s64 	%rd9, %rd5, %rd7;
	ld.global.nc.u32 	%r7, [%rd9];
	add.s32 	%r8, %r7, %r6;
	add.s64 	%rd10, %rd6, %rd7;
	st.global.u32 	[%rd10], %r8;
$L__BB0_2:
	ret;

}


// ===== COMPILED SASS (sm_100) =====

	.target	sm_100

	.elftype	@"ET_EXEC"


//--------------------- .note.nv.tkinfo           --------------------------
	.section	.note.nv.tkinfo,"",@"SHT_NOTE"
	.sectionflags	@"SHF_NOTE_NV_TKINFO"
	.tkinfo
        /*0018*/ 	.word	0x00000002
        /*0030*/ 	.string	""
        /*0030*/ 	.string	"ptxas"
        /*0030*/ 	.string	"Cuda compilation tools, release 13.0, V13.0.88"
        /*0030*/ 	.string	"Build cuda_13.0.r13.0/compiler.36424714_0"
        /*0030*/ 	.string	"-arch sm_100 -m 64 "



//--------------------- .note.nv.cuinfo           --------------------------
	.section	.note.nv.cuinfo,"",@"SHT_NOTE"
	.sectionflags	@"SHF_NOTE_NV_CUINFO"
        /*0018*/ 	.short	0x0002
        /*001a*/ 	.short	0x0064
        /*001c*/ 	.short	0x0082
	.zero		2


//--------------------- .nv.info                  --------------------------
	.section	.nv.info,"",@"SHT_CUDA_INFO"
	.align	4


	//----- nvinfo : EIATTR_REGCOUNT
	.align		4
        /*0000*/ 	.byte	0x04, 0x2f
        /*0002*/ 	.short	(.L_1 - .L_0)
	.align		4
.L_0:
        /*0004*/ 	.word	index@(_Z10vector_addPiS_S_i)
        /*0008*/ 	.word	0x0000000c


	//----- nvinfo : EIATTR_FRAME_SIZE
	.align		4
.L_1:
        /*000c*/ 	.byte	0x04, 0x11
        /*000e*/ 	.short	(.L_3 - .L_2)
	.align		4
.L_2:
        /*0010*/ 	.word	index@(_Z10vector_addPiS_S_i)
        /*0014*/ 	.word	0x00000000


	//----- nvinfo : EIATTR_MIN_STACK_SIZE
	.align		4
.L_3:
        /*0018*/ 	.byte	0x04, 0x12
        /*001a*/ 	.short	(.L_5 - .L_4)
	.align		4
.L_4:
        /*001c*/ 	.word	index@(_Z10vector_addPiS_S_i)
        /*0020*/ 	.word	0x00000000
.L_5:


//--------------------- .nv.compat                --------------------------
	.section	.nv.compat,"",@"SHT_CUDA_COMPAT_INFO"
	.align	4
        /*0000*/ 	.byte	0x02, 0x09, 0x00, 0x00, 0x02, 0x02, 0x01, 0x00, 0x02, 0x05, 0x05, 0x00, 0x03, 0x07, 0x01, 0x01
        /*0010*/ 	.byte	0x02, 0x03, 0x00, 0x00, 0x02, 0x06, 0x01, 0x00, 0x04, 0x0b, 0x08, 0x00, 0x09, 0x00, 0x00, 0x00
        /*0020*/ 	.byte	0x00, 0x00, 0x00, 0x00


//--------------------- .nv.info._Z10vector_addPiS_S_i --------------------------
	.section	.nv.info._Z10vector_addPiS_S_i,"",@"SHT_CUDA_INFO"
	.sectionflags	@""
	.align	4


	//----- nvinfo : EIATTR_CUDA_API_VERSION
	.align		4
        /*0000*/ 	.byte	0x04, 0x37
        /*0002*/ 	.short	(.L_7 - .L_6)
.L_6:
        /*0004*/ 	.word	0x00000082


	//----- nvinfo : EIATTR_KPARAM_INFO
	.align		4
.L_7:
        /*0008*/ 	.byte	0x04, 0x17
        /*000a*/ 	.short	(.L_9 - .L_8)
.L_8:
        /*000c*/ 	.word	0x00000000
        /*0010*/ 	.short	0x0003
        /*0012*/ 	.short	0x0018
        /*0014*/ 	.byte	0x00, 0xf0, 0x11, 0x00


	//----- nvinfo : EIATTR_KPARAM_INFO
	.align		4
.L_9:
        /*0018*/ 	.byte	0x04, 0x17
        /*001a*/ 	.short	(.L_11 - .L_10)
.L_10:
        /*001c*/ 	.word	0x00000000
        /*0020*/ 	.short	0x0002
        /*0022*/ 	.short	0x0010
        /*0024*/ 	.byte	0x00, 0xf5, 0x21, 0x00


	//----- nvinfo : EIATTR_KPARAM_INFO
	.align		4
.L_11:
        /*0028*/ 	.byte	0x04, 0x17
        /*002a*/ 	.short	(.L_13 - .L_12)
.L_12:
        /*002c*/ 	.word	0x00000000
        /*0030*/ 	.short	0x0001
        /*0032*/ 	.short	0x0008
        /*0034*/ 	.byte	0x00, 0xf5, 0x21, 0x00


	//----- nvinfo : EIATTR_KPARAM_INFO
	.align		4
.L_13:
        /*0038*/ 	.byte	0x04, 0x17
        /*003a*/ 	.short	(.L_15 - .L_14)
.L_14:
        /*003c*/ 	.word	0x00000000
        /*0040*/ 	.short	0x0000
        /*0042*/ 	.short	0x0000
        /*0044*/ 	.byte	0x00, 0xf5, 0x21, 0x00


	//----- nvinfo : EIATTR_SPARSE_MMA_MASK
	.align		4
.L_15:
        /*0048*/ 	.byte	0x03, 0x50
        /*004a*/ 	.short	0x0000


	//----- nvinfo : EIATTR_MAXREG_COUNT
	.align		4
        /*004c*/ 	.byte	0x03, 0x1b
        /*004e*/ 	.short	0x00ff


	//----- nvinfo : EIATTR_MERCURY_ISA_VERSION
	.align		4
        /*0050*/ 	.byte	0x03, 0x5f
        /*0052*/ 	.short	0x0101


	//----- nvinfo : EIATTR_VRC_CTA_INIT_COUNT
	.align		4
        /*0054*/ 	.byte	0x02, 0x4a
	.zero		1
	.zero		1


	//----- nvinfo : EIATTR_EXIT_INSTR_OFFSETS
	.align		4
        /*0058*/ 	.byte	0x04, 0x1c
        /*005a*/ 	.short	(.L_17 - .L_16)


	//   ....[0]....
.L_16:
        /*005c*/ 	.word	0x00000070


	//   ....[1]....
        /*0060*/ 	.word	0x00000130


	//----- nvinfo : EIATTR_CBANK_PARAM_SIZE
	.align		4
.L_17:
        /*0064*/ 	.byte	0x03, 0x19
        /*0066*/ 	.short	0x001c


	//----- nvinfo : EIATTR_PARAM_CBANK
	.align		4
        /*0068*/ 	.byte	0x04, 0x0a
        /*006a*/ 	.short	(.L_19 - .L_18)
	.align		4
.L_18:
        /*006c*/ 	.word	index@(.nv.constant0._Z10vector_addPiS_S_i)
        /*0070*/ 	.short	0x0380
        /*0072*/ 	.short	0x001c


	//----- nvinfo : EIATTR_SW_WAR
	.align		4
.L_19:
        /*0074*/ 	.byte	0x04, 0x36
        /*0076*/ 	.short	(.L_21 - .L_20)
.L_20:
        /*0078*/ 	.word	0x00000008
.L_21:


//--------------------- .nv.callgraph             --------------------------
	.section	.nv.callgraph,"",@"SHT_CUDA_CALLGRAPH"
	.align	4
	.sectionentsize	8
	.align		4
        /*0000*/ 	.word	0x00000000
	.align		4
        /*0004*/ 	.word	0xffffffff
	.align		4
        /*0008*/ 	.word	0x00000000
	.align		4
        /*000c*/ 	.word	0xfffffffe
	.align		4
        /*0010*/ 	.word	0x00000000
	.align		4
        /*0014*/ 	.word	0xfffffffd
	.align		4
        /*0018*/ 	.word	0x00000000
	.align		4
        /*001c*/ 	.word	0xfffffffc


//--------------------- .text._Z10vector_addPiS_S_i --------------------------
	.section	.text._Z10vector_addPiS_S_i,"ax",@progbits
	.align	128
        .global         _Z10vector_addPiS_S_i
        .type           _Z10vector_addPiS_S_i,@function
        .size           _Z10vector_addPiS_S_i,(.L_x_1 - _Z10vector_addPiS_S_i)
        .other          _Z10vector_addPiS_S_i,@"STO_CUDA_ENTRY STV_DEFAULT"
_Z10vector_addPiS_S_i:
.text._Z10vector_addPiS_S_i:
[----:B------:R-:W-:Y:S01]  /*0000*/  LDC R1, c[0x0][0x37c] ;  /* 0x0000df00ff017b82 */ /* 0x000fe20000000800 */
[----:B------:R-:W0:Y:S07]  /*0010*/  S2R R0, SR_TID.X ;  /* 0x0000000000007919 */ /* 0x000e2e0000002100 */
[----:B------:R-:W0:Y:S01]  /*0020*/  S2UR UR4, SR_CTAID.X ;  /* 0x00000000000479c3 */ /* 0x000e220000002500 */
[----:B------:R-:W1:Y:S07]  /*0030*/  LDCU UR5, c[0x0][0x398] ;  /* 0x00007300ff0577ac */ /* 0x000e6e0008000800 */
[----:B------:R-:W0:Y:S02]  /*0040*/  LDC R9, c[0x0][0x360] ;  /* 0x0000d800ff097b82 */ /* 0x000e240000000800 */
[----:B0-----:R-:W-:-:S05]  /*0050*/  IMAD R9, R9, UR4, R0 ;  /* 0x0000000409097c24 */ /* 0x001fca000f8e0200 */
[----:B-1----:R-:W-:-:S13]  /*0060*/  ISETP.GE.AND P0, PT, R9, UR5, PT ;  /* 0x0000000509007c0c */ /* 0x002fda000bf06270 */
[----:B------:R-:W-:Y:S05]  /*0070*/  @P0 EXIT ;  /* 0x000000000000094d */ /* 0x000fea0003800000 */
[----:B------:R-:W0:Y:S01]  /*0080*/  LDC.64 R2, c[0x0][0x380] ;  /* 0x0000e000ff027b82 */ /* 0x000e220000000a00 */
[----:B------:R-:W1:Y:S07]  /*0090*/  LDCU.64 UR4, c[0x0][0x358] ;  /* 0x00006b00ff0477ac */ /* 0x000e6e0008000a00 */
[----:B------:R-:W2:Y:S08]  /*00a0*/  LDC.64 R4, c[0x0][0x388] ;  /* 0x0000e200ff047b82 */ /* 0x000eb00000000a00 */
[----:B------:R-:W3:Y:S01]  /*00b0*/  LDC.64 R6, c[0x0][0x390] ;  /* 0x0000e400ff067b82 */ /* 0x000ee20000000a00 */
[----:B0-----:R-:W-:-:S06]  /*00c0*/  IMAD.WIDE R2, R9, 0x4, R2 ;  /* 0x0000000409027825 */ /* 0x001fcc00078e0202 */
[----:B-1----:R-:W4:Y:S01]  /*00d0*/  LDG.E.CONSTANT R2, desc[UR4][R2.64] ;  /* 0x0000000402027981 */ /* 0x002f22000c1e9900 */
[----:B--2---:R-:W-:-:S06]  /*00e0*/  IMAD.WIDE R4, R9, 0x4, R4 ;  /* 0x0000000409047825 */ /* 0x004fcc00078e0204 */
[----:B------:R-:W4:Y:S01]  /*00f0*/  LDG.E.CONSTANT R5, desc[UR4][R4.64] ;  /* 0x0000000404057981 */ /* 0x000f22000c1e9900 */
[----:B---3--:R-:W-:Y:S01]  /*0100*/  IMAD.WIDE R6, R9, 0x4, R6 ;  /* 0x0000000409067825 */ /* 0x008fe200078e0206 */
[----:B----4-:R-:W-:-:S05]  /*0110*/  IADD3 R9, PT, PT, R2, R5, RZ ;  /* 0x0000000502097210 */ /* 0x010fca0007ffe0ff */
[----:B------:R-:W-:Y:S01]  /*0120*/  STG.E desc[UR4][R6.64], R9 ;  /* 0x0000000906007986 */ /* 0x000fe2000c101904 */
[----:B------:R-:W-:Y:S05]  /*0130*/  EXIT ;  /* 0x000000000000794d */ /* 0x000fea0003800000 */
.L_x_0:
[----:B------:R-:W-:-:S00]  /*0140*/  BRA `(.L_x_0) ;  /* 0xfffffffc00fc7947 */ /* 0x000fc0000383ffff */
[----:B------:R-:W-:-:S00]  /*0150*/  NOP ;  /* 0x0000000000007918 */ /* 0x000fc00000000000 */
        /* <DEDUP_REMOVED lines=10> */
.L_x_1:


//--------------------- .nv.shared.reserved.0     --------------------------
	.section	.nv.shared.reserved.0,"aw",@nobits
	.weak		__nv_reservedSMEM_offset_0_alias
	.size		__nv_reservedSMEM_offset_0_alias, 0, 64
	.other		__nv_reservedSMEM_offset_0_alias,@"STO_CUDA_RESERVED_SHARED STV_DEFAULT"
__nv_reservedSMEM_offset_0_alias:
	.zero		0
	.zero		64


//--------------------- .nv.constant0._Z10vector_addPiS_S_i --------------------------
	.section	.nv.constant0._Z10vector_addPiS_S_i,"a",@progbits
	.sectionflags	@""
	.align	4
.nv.constant0._Z10vector_addPiS_S_i:
	.zero		924


//--------------------- SYMBOLS --------------------------

	.type		.nv.reservedSmem.offset0,@object
	.size		.nv.reservedSmem.offset0,0x4
